	.headerflags	@"EF_CUDA_TEXMODE_UNIFIED EF_CUDA_64BIT_ADDRESS EF_CUDA_ACCELERATORS EF_CUDA_SM90 EF_CUDA_VIRTUAL_SM(EF_CUDA_SM90)"
	.elftype	@"ET_EXEC"


//--------------------- .nv.info                  --------------------------
	.section	.nv.info,"",@"SHT_CUDA_INFO"
	.align	4


	//----- nvinfo : EIATTR_REGCOUNT
	.align		4
        /*0000*/ 	.byte	0x04, 0x2f
        /*0002*/ 	.short	(.L_3 - .L_2)
	.align		4
.L_2:
        /*0004*/ 	.word	index@(triton_poi_fused__native_batch_norm_legit_no_training_mul_softplus_tanh_0)
        /*0008*/ 	.word	0x0000001e


	//----- nvinfo : EIATTR_MIN_STACK_SIZE
	.align		4
.L_3:
        /*000c*/ 	.byte	0x04, 0x12
        /*000e*/ 	.short	(.L_5 - .L_4)
	.align		4
.L_4:
        /*0010*/ 	.word	index@(triton_poi_fused__native_batch_norm_legit_no_training_mul_softplus_tanh_0)
        /*0014*/ 	.word	0x00000000


	//----- nvinfo : EIATTR_FRAME_SIZE
	.align		4
.L_5:
        /*0018*/ 	.byte	0x04, 0x11
        /*001a*/ 	.short	(.L_7 - .L_6)
	.align		4
.L_6:
        /*001c*/ 	.word	index@(triton_poi_fused__native_batch_norm_legit_no_training_mul_softplus_tanh_0)
        /*0020*/ 	.word	0x00000000


	//----- nvinfo : EIATTR_MIN_STACK_SIZE
	.align		4
.L_7:
        /*0024*/ 	.byte	0x04, 0x12
        /*0026*/ 	.short	(.L_9 - .L_8)
	.align		4
.L_8:
        /*0028*/ 	.word	index@(triton_poi_fused__native_batch_norm_legit_no_training_mul_softplus_tanh_0)
        /*002c*/ 	.word	0x00000000
.L_9:


//--------------------- .nv.info.triton_poi_fused__native_batch_norm_legit_no_training_mul_softplus_tanh_0 --------------------------
	.section	.nv.info.triton_poi_fused__native_batch_norm_legit_no_training_mul_softplus_tanh_0,"",@"SHT_CUDA_INFO"
	.sectionflags	@""
	.align	4


	//----- nvinfo : EIATTR_CUDA_API_VERSION
	.align		4
        /*0000*/ 	.byte	0x04, 0x37
        /*0002*/ 	.short	(.L_11 - .L_10)
.L_10:
        /*0004*/ 	.word	0x0000007c


	//----- nvinfo : EIATTR_KPARAM_INFO
	.align		4
.L_11:
        /*0008*/ 	.byte	0x04, 0x17
        /*000a*/ 	.short	(.L_13 - .L_12)
.L_12:
        /*000c*/ 	.word	0x00000000
        /*0010*/ 	.short	0x0006
        /*0012*/ 	.short	0x0030
        /*0014*/ 	.byte	0x00, 0xf0, 0x11, 0x00


	//----- nvinfo : EIATTR_KPARAM_INFO
	.align		4
.L_13:
        /*0018*/ 	.byte	0x04, 0x17
        /*001a*/ 	.short	(.L_15 - .L_14)
.L_14:
        /*001c*/ 	.word	0x00000000
        /*0020*/ 	.short	0x0005
        /*0022*/ 	.short	0x0028
        /*0024*/ 	.byte	0x00, 0xf4, 0x21, 0x00


	//----- nvinfo : EIATTR_KPARAM_INFO
	.align		4
.L_15:
        /*0028*/ 	.byte	0x04, 0x17
        /*002a*/ 	.short	(.L_17 - .L_16)
.L_16:
        /*002c*/ 	.word	0x00000000
        /*0030*/ 	.short	0x0004
        /*0032*/ 	.short	0x0020
        /*0034*/ 	.byte	0x00, 0xf4, 0x21, 0x00


	//----- nvinfo : EIATTR_KPARAM_INFO
	.align		4
.L_17:
        /*0038*/ 	.byte	0x04, 0x17
        /*003a*/ 	.short	(.L_19 - .L_18)
.L_18:
        /*003c*/ 	.word	0x00000000
        /*0040*/ 	.short	0x0003
        /*0042*/ 	.short	0x0018
        /*0044*/ 	.byte	0x00, 0xf4, 0x21, 0x00


	//----- nvinfo : EIATTR_KPARAM_INFO
	.align		4
.L_19:
        /*0048*/ 	.byte	0x04, 0x17
        /*004a*/ 	.short	(.L_21 - .L_20)
.L_20:
        /*004c*/ 	.word	0x00000000
        /*0050*/ 	.short	0x0002
        /*0052*/ 	.short	0x0010
        /*0054*/ 	.byte	0x00, 0xf4, 0x21, 0x00


	//----- nvinfo : EIATTR_KPARAM_INFO
	.align		4
.L_21:
        /*0058*/ 	.byte	0x04, 0x17
        /*005a*/ 	.short	(.L_23 - .L_22)
.L_22:
        /*005c*/ 	.word	0x00000000
        /*0060*/ 	.short	0x0001
        /*0062*/ 	.short	0x0008
        /*0064*/ 	.byte	0x00, 0xf4, 0x21, 0x00


	//----- nvinfo : EIATTR_KPARAM_INFO
	.align		4
.L_23:
        /*0068*/ 	.byte	0x04, 0x17
        /*006a*/ 	.short	(.L_25 - .L_24)
.L_24:
        /*006c*/ 	.word	0x00000000
        /*0070*/ 	.short	0x0000
        /*0072*/ 	.short	0x0000
        /*0074*/ 	.byte	0x00, 0xf4, 0x21, 0x00


	//----- nvinfo : EIATTR_SPARSE_MMA_MASK
	.align		4
.L_25:
        /*0078*/ 	.byte	0x03, 0x50
        /*007a*/ 	.short	0x0000


	//----- nvinfo : EIATTR_MAXREG_COUNT
	.align		4
        /*007c*/ 	.byte	0x03, 0x1b
        /*007e*/ 	.short	0x00ff


	//----- nvinfo : EIATTR_EXIT_INSTR_OFFSETS
	.align		4
        /*0080*/ 	.byte	0x04, 0x1c
        /*0082*/ 	.short	(.L_27 - .L_26)


	//   ....[0]....
.L_26:
        /*0084*/ 	.word	0x00000ca0


	//   ....[1]....
        /*0088*/ 	.word	0x00000cc0


	//----- nvinfo : EIATTR_REQNTID
	.align		4
.L_27:
        /*008c*/ 	.byte	0x04, 0x10
        /*008e*/ 	.short	(.L_29 - .L_28)
.L_28:
        /*0090*/ 	.word	0x00000080
        /*0094*/ 	.word	0x00000001
        /*0098*/ 	.word	0x00000001


	//----- nvinfo : EIATTR_CRS_STACK_SIZE
	.align		4
.L_29:
        /*009c*/ 	.byte	0x04, 0x1e
        /*009e*/ 	.short	(.L_31 - .L_30)
.L_30:
        /*00a0*/ 	.word	0x00000000


	//----- nvinfo : EIATTR_CBANK_PARAM_SIZE
	.align		4
.L_31:
        /*00a4*/ 	.byte	0x03, 0x19
        /*00a6*/ 	.short	0x0034


	//----- nvinfo : EIATTR_PARAM_CBANK
	.align		4
        /*00a8*/ 	.byte	0x04, 0x0a
        /*00aa*/ 	.short	(.L_33 - .L_32)
	.align		4
.L_32:
        /*00ac*/ 	.word	index@(.nv.constant0.triton_poi_fused__native_batch_norm_legit_no_training_mul_softplus_tanh_0)
        /*00b0*/ 	.short	0x0210
        /*00b2*/ 	.short	0x0034


	//----- nvinfo : EIATTR_SW_WAR
	.align		4
.L_33:
        /*00b4*/ 	.byte	0x04, 0x36
        /*00b6*/ 	.short	(.L_35 - .L_34)
.L_34:
        /*00b8*/ 	.word	0x00000008
.L_35:


//--------------------- .nv.callgraph             --------------------------
	.section	.nv.callgraph,"",@"SHT_CUDA_CALLGRAPH"
	.align	4
	.sectionentsize	8
	.align		4
        /*0000*/ 	.word	0x00000000
	.align		4
        /*0004*/ 	.word	0xffffffff
	.align		4
        /*0008*/ 	.word	0x00000000
	.align		4
        /*000c*/ 	.word	0xfffffffe
	.align		4
        /*0010*/ 	.word	0x00000000
	.align		4
        /*0014*/ 	.word	0xfffffffd
	.align		4
        /*0018*/ 	.word	0x00000000
	.align		4
        /*001c*/ 	.word	0xfffffffc


//--------------------- .nv.constant4             --------------------------
	.section	.nv.constant4,"a",@progbits
	.align	8
	.align		8
.nv.constant4:
        /*0000*/ 	.dword	_$_str
	.align		8
        /*0008*/ 	.dword	_$_str_$_2


//--------------------- .text.triton_poi_fused__native_batch_norm_legit_no_training_mul_softplus_tanh_0 --------------------------
	.section	.text.triton_poi_fused__native_batch_norm_legit_no_training_mul_softplus_tanh_0,"ax",@progbits
	.align	128
        .global         triton_poi_fused__native_batch_norm_legit_no_training_mul_softplus_tanh_0
        .type           triton_poi_fused__native_batch_norm_legit_no_training_mul_softplus_tanh_0,@function
        .size           triton_poi_fused__native_batch_norm_legit_no_training_mul_softplus_tanh_0,(.L_x_11 - triton_poi_fused__native_batch_norm_legit_no_training_mul_softplus_tanh_0)
        .other          triton_poi_fused__native_batch_norm_legit_no_training_mul_softplus_tanh_0,@"STO_CUDA_ENTRY STV_DEFAULT"
triton_poi_fused__native_batch_norm_legit_no_training_mul_softplus_tanh_0:
.text.triton_poi_fused__native_batch_norm_legit_no_training_mul_softplus_tanh_0:
[----:B------:R-:W0:Y:S01]  /*0000*/  LDC R1, c[0x0][0x28] ;  /* 0x00000a00ff017b82 */ /* 0x000e220000000800 */
[----:B------:R-:W1:Y:S01]  /*0010*/  S2R R0, SR_TID.X ;  /* 0x0000000000007919 */ /* 0x000e620000002100 */
[----:B------:R-:W-:Y:S01]  /*0020*/  ULDC.64 UR4, c[0x0][0x208] ;  /* 0x0000820000047ab9 */ /* 0x000fe20000000a00 */
[----:B------:R-:W-:-:S05]  /*0030*/  MOV R9, RZ ;  /* 0x000000ff00097202 */ /* 0x000fca0000000f00 */
[----:B------:R-:W2:Y:S01]  /*0040*/  LDC.64 R10, c[0x0][0x220] ;  /* 0x00008800ff0a7b82 */ /* 0x000ea20000000a00 */
[----:B------:R-:W3:Y:S07]  /*0050*/  S2R R3, SR_CTAID.X ;  /* 0x0000000000037919 */ /* 0x000eee0000002500 */
[----:B------:R-:W4:Y:S01]  /*0060*/  LDC.64 R22, c[0x0][0x218] ;  /* 0x00008600ff167b82 */ /* 0x000f220000000a00 */
[----:B-1----:R-:W-:-:S04]  /*0070*/  SHF.L.U32 R0, R0, 0x1, RZ ;  /* 0x0000000100007819 */ /* 0x002fc800000006ff */
[----:B------:R-:W-:-:S04]  /*0080*/  LOP3.LUT R0, R0, 0xfe, RZ, 0xc0, !PT ;  /* 0x000000fe00007812 */ /* 0x000fc800078ec0ff */
[----:B---3--:R-:W-:Y:S02]  /*0090*/  LEA R8, R3, R0, 0x8 ;  /* 0x0000000003087211 */ /* 0x008fe400078e40ff */
[----:B------:R-:W1:Y:S02]  /*00a0*/  LDC.64 R2, c[0x0][0x228] ;  /* 0x00008a00ff027b82 */ /* 0x000e640000000a00 */
[----:B------:R-:W-:Y:S01]  /*00b0*/  IADD3 R0, R8, 0x1, RZ ;  /* 0x0000000108007810 */ /* 0x000fe20007ffe0ff */
[C---:B------:R-:W-:Y:S01]  /*00c0*/  IMAD.HI R4, R8.reuse, 0x51eb851f, RZ ;  /* 0x51eb851f08047827 */ /* 0x040fe200078e02ff */
[----:B------:R-:W-:-:S03]  /*00d0*/  ISETP.GE.AND P0, PT, R8, 0x190, PT ;  /* 0x000001900800780c */ /* 0x000fc60003f06270 */
[----:B------:R-:W-:Y:S01]  /*00e0*/  IMAD.HI R0, R0, 0x51eb851f, RZ ;  /* 0x51eb851f00007827 */ /* 0x000fe200078e02ff */
[----:B------:R-:W-:-:S04]  /*00f0*/  SHF.R.U32.HI R5, RZ, 0x1f, R4 ;  /* 0x0000001fff057819 */ /* 0x000fc80000011604 */
[----:B------:R-:W-:Y:S02]  /*0100*/  LEA.HI.SX32 R5, R4, R5, 0x1d ;  /* 0x0000000504057211 */ /* 0x000fe400078feaff */
[----:B------:R-:W-:Y:S02]  /*0110*/  SHF.R.U32.HI R7, RZ, 0x1f, R0 ;  /* 0x0000001fff077819 */ /* 0x000fe40000011600 */
[----:B------:R-:W-:Y:S02]  /*0120*/  LEA.HI R4, R5, R5, RZ, 0x2 ;  /* 0x0000000505047211 */ /* 0x000fe400078f10ff */
[----:B------:R-:W-:Y:S02]  /*0130*/  LEA.HI.SX32 R7, R0, R7, 0x1d ;  /* 0x0000000700077211 */ /* 0x000fe400078feaff */
[----:B------:R-:W-:Y:S02]  /*0140*/  LOP3.LUT R4, R4, 0xfffffffc, RZ, 0xc0, !PT ;  /* 0xfffffffc04047812 */ /* 0x000fe400078ec0ff */
[----:B------:R-:W-:-:S02]  /*0150*/  LEA.HI R0, R7, R7, RZ, 0x2 ;  /* 0x0000000707007211 */ /* 0x000fc400078f10ff */
[----:B------:R-:W-:Y:S02]  /*0160*/  IADD3 R15, R5, -R4, RZ ;  /* 0x80000004050f7210 */ /* 0x000fe40007ffe0ff */
[----:B------:R-:W-:Y:S01]  /*0170*/  LOP3.LUT R4, R0, 0xfffffffc, RZ, 0xc0, !PT ;  /* 0xfffffffc00047812 */ /* 0x000fe200078ec0ff */
[----:B------:R-:W-:Y:S02]  /*0180*/  HFMA2.MMA R0, -RZ, RZ, 0, 0 ;  /* 0x00000000ff007435 */ /* 0x000fe400000001ff */
[--C-:B-1----:R-:W-:Y:S01]  /*0190*/  IMAD.WIDE R18, R15, 0x4, R2.reuse ;  /* 0x000000040f127825 */ /* 0x102fe200078e0202 */
[----:B------:R-:W-:Y:S02]  /*01a0*/  IADD3 R13, R7, -R4, RZ ;  /* 0x80000004070d7210 */ /* 0x000fe40007ffe0ff */
[----:B------:R-:W1:Y:S03]  /*01b0*/  LDC.64 R6, c[0x0][0x230] ;  /* 0x00008c00ff067b82 */ /* 0x000e660000000a00 */
[----:B------:R-:W-:-:S02]  /*01c0*/  IMAD.WIDE R20, R13, 0x4, R2 ;  /* 0x000000040d147825 */ /* 0x000fc400078e0202 */
[----:B------:R-:W3:Y:S03]  /*01d0*/  @!P0 LDG.E.EL R0, desc[UR4][R18.64] ;  /* 0x0000000412008981 */ /* 0x000ee6000c2e1900 */
[----:B------:R-:W5:Y:S01]  /*01e0*/  LDC.64 R2, c[0x0][0x238] ;  /* 0x00008e00ff027b82 */ /* 0x000f620000000a00 */
[----:B------:R4:W3:Y:S01]  /*01f0*/  @!P0 LDG.E.EL R9, desc[UR4][R20.64] ;  /* 0x0000000414098981 */ /* 0x0008e2000c2e1900 */
[----:B------:R-:W-:Y:S01]  /*0200*/  HFMA2.MMA R17, -RZ, RZ, 0, 0 ;  /* 0x00000000ff117435 */ /* 0x000fe200000001ff */
[----:B------:R-:W-:Y:S01]  /*0210*/  CS2R R4, SRZ ;  /* 0x0000000000047805 */ /* 0x000fe2000001ff00 */
[----:B--2---:R-:W-:-:S04]  /*0220*/  IMAD.WIDE R24, R15, 0x4, R10 ;  /* 0x000000040f187825 */ /* 0x004fc800078e020a */
[----:B----4-:R-:W-:Y:S01]  /*0230*/  IMAD.WIDE R22, R8, 0x4, R22 ;  /* 0x0000000408167825 */ /* 0x010fe200078e0216 */
[----:B------:R-:W-:Y:S01]  /*0240*/  MOV R14, RZ ;  /* 0x000000ff000e7202 */ /* 0x000fe20000000f00 */
[----:B------:R-:W-:Y:S02]  /*0250*/  HFMA2.MMA R21, -RZ, RZ, 0, 0 ;  /* 0x00000000ff157435 */ /* 0x000fe400000001ff */
[----:B------:R-:W2:Y:S01]  /*0260*/  @!P0 LDG.E.EL R17, desc[UR4][R24.64] ;  /* 0x0000000418118981 */ /* 0x000ea2000c2e1900 */
[----:B------:R-:W-:Y:S01]  /*0270*/  IMAD.WIDE R18, R13, 0x4, R10 ;  /* 0x000000040d127825 */ /* 0x000fe200078e020a */
[----:B------:R-:W-:Y:S02]  /*0280*/  MOV R12, RZ ;  /* 0x000000ff000c7202 */ /* 0x000fe40000000f00 */
[----:B------:R4:W2:Y:S01]  /*0290*/  @!P0 LDG.E.64 R4, desc[UR4][R22.64] ;  /* 0x0000000416048981 */ /* 0x0008a2000c1e1b00 */
[----:B-1----:R-:W-:-:S03]  /*02a0*/  IMAD.WIDE R10, R15, 0x4, R6 ;  /* 0x000000040f0a7825 */ /* 0x002fc600078e0206 */
[----:B------:R-:W2:Y:S01]  /*02b0*/  @!P0 LDG.E.EL R14, desc[UR4][R18.64] ;  /* 0x00000004120e8981 */ /* 0x000ea2000c2e1900 */
[----:B0----5:R-:W-:-:S03]  /*02c0*/  IMAD.WIDE R26, R15, 0x4, R2 ;  /* 0x000000040f1a7825 */ /* 0x021fc600078e0202 */
[----:B------:R0:W5:Y:S01]  /*02d0*/  @!P0 LDG.E.EL R21, desc[UR4][R10.64] ;  /* 0x000000040a158981 */ /* 0x000162000c2e1900 */
[----:B----4-:R-:W-:-:S03]  /*02e0*/  IMAD.WIDE R22, R13, 0x4, R2 ;  /* 0x000000040d167825 */ /* 0x010fc600078e0202 */
[----:B------:R-:W5:Y:S01]  /*02f0*/  @!P0 LDG.E.EL R12, desc[UR4][R26.64] ;  /* 0x000000041a0c8981 */ /* 0x000f62000c2e1900 */
[----:B------:R-:W-:Y:S01]  /*0300*/  CS2R R2, SRZ ;  /* 0x0000000000027805 */ /* 0x000fe2000001ff00 */
[----:B------:R-:W-:-:S05]  /*0310*/  IMAD.WIDE R6, R13, 0x4, R6 ;  /* 0x000000040d067825 */ /* 0x000fca00078e0206 */
[----:B------:R-:W4:Y:S04]  /*0320*/  @!P0 LDG.E.EL R2, desc[UR4][R22.64] ;  /* 0x0000000416028981 */ /* 0x000f28000c2e1900 */
[----:B------:R1:W4:Y:S01]  /*0330*/  @!P0 LDG.E.EL R3, desc[UR4][R6.64] ;  /* 0x0000000406038981 */ /* 0x000322000c2e1900 */
[----:B------:R-:W-:Y:S01]  /*0340*/  BSSY B0, `(.L_x_0) ;  /* 0x0000058000007945 */ /* 0x000fe20003800000 */
[----:B---3--:R-:W-:-:S04]  /*0350*/  FADD R0, R0, 9.9999997473787516356e-06 ;  /* 0x3727c5ac00007421 */ /* 0x008fc80000000000 */
[----:B------:R-:W3:Y:S01]  /*0360*/  MUFU.SQRT R13, R0 ;  /* 0x00000000000d7308 */ /* 0x000ee20000002000 */
[----:B------:R-:W-:-:S07]  /*0370*/  FADD R9, R9, 9.9999997473787516356e-06 ;  /* 0x3727c5ac09097421 */ /* 0x000fce0000000000 */
[----:B0-----:R-:W0:Y:S01]  /*0380*/  MUFU.SQRT R10, R9 ;  /* 0x00000009000a7308 */ /* 0x001e220000002000 */
[C---:B---3--:R-:W-:Y:S02]  /*0390*/  FSETP.GT.AND P1, PT, R13.reuse, 8.50705917302346158658e+37, PT ;  /* 0x7e8000000d00780b */ /* 0x048fe40003f24000 */
[----:B------:R-:W-:Y:S02]  /*03a0*/  FSETP.GEU.AND P3, PT, R13, 1.175494350822287508e-38, PT ;  /* 0x008000000d00780b */ /* 0x000fe40003f6e000 */
[C---:B0-----:R-:W-:Y:S02]  /*03b0*/  FSETP.GT.AND P2, PT, R10.reuse, 8.50705917302346158658e+37, PT ;  /* 0x7e8000000a00780b */ /* 0x041fe40003f44000 */
[----:B------:R-:W-:-:S07]  /*03c0*/  FSETP.GEU.AND P4, PT, R10, 1.175494350822287508e-38, PT ;  /* 0x008000000a00780b */ /* 0x000fce0003f8e000 */
[----:B------:R-:W-:Y:S01]  /*03d0*/  @P1 FMUL R13, R13, 0.25 ;  /* 0x3e8000000d0d1820 */ /* 0x000fe20000400000 */
[----:B------:R-:W-:-:S03]  /*03e0*/  HFMA2.MMA R0, -RZ, RZ, 1.625, 0 ;  /* 0x3e800000ff007435 */ /* 0x000fc600000001ff */
[----:B------:R-:W-:Y:S01]  /*03f0*/  @!P3 FMUL R13, R13, 16777216 ;  /* 0x4b8000000d0db820 */ /* 0x000fe20000400000 */
[----:B------:R-:W-:-:S05]  /*0400*/  @P2 FMUL R10, R10, 0.25 ;  /* 0x3e8000000a0a2820 */ /* 0x000fca0000400000 */
[----:B------:R-:W0:Y:S01]  /*0410*/  MUFU.RCP R13, R13 ;  /* 0x0000000d000d7308 */ /* 0x000e220000001000 */
[----:B------:R-:W-:Y:S01]  /*0420*/  @!P4 FMUL R10, R10, 16777216 ;  /* 0x4b8000000a0ac820 */ /* 0x000fe20000400000 */
[----:B-1----:R-:W-:-:S06]  /*0430*/  FSEL R6, R0, 1, P1 ;  /* 0x3f80000000067808 */ /* 0x002fcc0000800000 */
[----:B------:R-:W1:Y:S01]  /*0440*/  MUFU.RCP R10, R10 ;  /* 0x0000000a000a7308 */ /* 0x000e620000001000 */
[----:B------:R-:W-:Y:S01]  /*0450*/  @!P3 FMUL R6, R6, 16777216 ;  /* 0x4b8000000606b820 */ /* 0x000fe20000400000 */
[----:B------:R-:W-:Y:S01]  /*0460*/  FSEL R9, R0, 1, P2 ;  /* 0x3f80000000097808 */ /* 0x000fe20001000000 */
[----:B--2---:R-:W-:Y:S02]  /*0470*/  FADD R4, -R17, R4 ;  /* 0x0000000411047221 */ /* 0x004fe40000000100 */
[----:B0-----:R-:W-:Y:S02]  /*0480*/  FMUL R7, R13, R6 ;  /* 0x000000060d077220 */ /* 0x001fe40000400000 */
[----:B------:R-:W-:Y:S01]  /*0490*/  @!P4 FMUL R9, R9, 16777216 ;  /* 0x4b8000000909c820 */ /* 0x000fe20000400000 */
[----:B------:R-:W-:Y:S01]  /*04a0*/  FADD R5, -R14, R5 ;  /* 0x000000050e057221 */ /* 0x000fe20000000100 */
[----:B------:R-:W-:Y:S02]  /*04b0*/  FMUL R7, R4, R7 ;  /* 0x0000000704077220 */ /* 0x000fe40000400000 */
[----:B-1----:R-:W-:-:S02]  /*04c0*/  FMUL R4, R10, R9 ;  /* 0x000000090a047220 */ /* 0x002fc40000400000 */
[----:B-----5:R-:W-:Y:S02]  /*04d0*/  FFMA R12, R7, R21, R12 ;  /* 0x00000015070c7223 */ /* 0x020fe4000000000c */
[----:B------:R-:W-:Y:S02]  /*04e0*/  FMUL R5, R5, R4 ;  /* 0x0000000405057220 */ /* 0x000fe40000400000 */
[----:B------:R-:W-:Y:S02]  /*04f0*/  FMUL R7, R12, 1.4426950216293334961 ;  /* 0x3fb8aa3b0c077820 */ /* 0x000fe40000400000 */
[----:B----4-:R-:W-:-:S03]  /*0500*/  FFMA R2, R5, R3, R2 ;  /* 0x0000000305027223 */ /* 0x010fc60000000002 */
[----:B------:R-:W-:Y:S01]  /*0510*/  FSETP.GEU.AND P1, PT, R7, -126, PT ;  /* 0xc2fc00000700780b */ /* 0x000fe20003f2e000 */
[----:B------:R-:W-:-:S05]  /*0520*/  FMUL R9, R2, 1.4426950216293334961 ;  /* 0x3fb8aa3b02097820 */ /* 0x000fca0000400000 */
[----:B------:R-:W-:-:S07]  /*0530*/  FSETP.GEU.AND P2, PT, R9, -126, PT ;  /* 0xc2fc00000900780b */ /* 0x000fce0003f4e000 */
[----:B------:R-:W-:-:S04]  /*0540*/  @!P1 FMUL R7, R7, 0.5 ;  /* 0x3f00000007079820 */ /* 0x000fc80000400000 */
[----:B------:R-:W0:Y:S02]  /*0550*/  MUFU.EX2 R3, R7 ;  /* 0x0000000700037308 */ /* 0x000e240000000800 */
[----:B------:R-:W-:-:S06]  /*0560*/  @!P2 FMUL R9, R9, 0.5 ;  /* 0x3f0000000909a820 */ /* 0x000fcc0000400000 */
[----:B------:R-:W1:Y:S01]  /*0570*/  MUFU.EX2 R4, R9 ;  /* 0x0000000900047308 */ /* 0x000e620000000800 */
[----:B0-----:R-:W-:-:S04]  /*0580*/  @!P1 FMUL R3, R3, R3 ;  /* 0x0000000303039220 */ /* 0x001fc80000400000 */
[----:B------:R-:W-:Y:S01]  /*0590*/  FADD.FTZ.RZ R5, R3, 1 ;  /* 0x3f80000003057421 */ /* 0x000fe2000001c000 */
[----:B-1----:R-:W-:-:S04]  /*05a0*/  @!P2 FMUL R4, R4, R4 ;  /* 0x000000040404a220 */ /* 0x002fc80000400000 */
[----:B------:R-:W-:Y:S01]  /*05b0*/  IADD3 R5, R5, -0x3f400000, RZ ;  /* 0xc0c0000005057810 */ /* 0x000fe20007ffe0ff */
[----:B------:R-:W-:-:S03]  /*05c0*/  FADD.FTZ.RZ R10, R4, 1 ;  /* 0x3f800000040a7421 */ /* 0x000fc6000001c000 */
[----:B------:R-:W-:Y:S02]  /*05d0*/  LOP3.LUT R6, R5, 0xff800000, RZ, 0xc0, !PT ;  /* 0xff80000005067812 */ /* 0x000fe400078ec0ff */
[----:B------:R-:W-:Y:S02]  /*05e0*/  IADD3 R5, R10, -0x3f400000, RZ ;  /* 0xc0c000000a057810 */ /* 0x000fe40007ffe0ff */
[----:B------:R-:W-:Y:S02]  /*05f0*/  IADD3 R11, -R6, 0x40800000, RZ ;  /* 0x40800000060b7810 */ /* 0x000fe40007ffe1ff */
[----:B------:R-:W-:-:S03]  /*0600*/  LOP3.LUT R5, R5, 0xff800000, RZ, 0xc0, !PT ;  /* 0xff80000005057812 */ /* 0x000fc600078ec0ff */
[-C--:B------:R-:W-:Y:S01]  /*0610*/  FFMA.FTZ R10, R11, R0.reuse, -1 ;  /* 0xbf8000000b0a7423 */ /* 0x080fe20000010000 */
[----:B------:R-:W-:Y:S02]  /*0620*/  IADD3 R11, -R5, 0x40800000, RZ ;  /* 0x40800000050b7810 */ /* 0x000fe40007ffe1ff */
[----:B------:R-:W-:Y:S02]  /*0630*/  IADD3 R7, R3, -R6, RZ ;  /* 0x8000000603077210 */ /* 0x000fe40007ffe0ff */
[----:B------:R-:W-:Y:S01]  /*0640*/  IADD3 R9, R4, -R5, RZ ;  /* 0x8000000504097210 */ /* 0x000fe20007ffe0ff */
[----:B------:R-:W-:Y:S01]  /*0650*/  FFMA.FTZ R0, R11, R0, -1 ;  /* 0xbf8000000b007423 */ /* 0x000fe20000010000 */
[----:B------:R-:W-:Y:S01]  /*0660*/  MOV R13, 0x3d39bf78 ;  /* 0x3d39bf78000d7802 */ /* 0x000fe20000000f00 */
[----:B------:R-:W-:Y:S02]  /*0670*/  FADD R7, R7, R10 ;  /* 0x0000000a07077221 */ /* 0x000fe40000000000 */
[----:B------:R-:W-:-:S02]  /*0680*/  FADD R0, R9, R0 ;  /* 0x0000000009007221 */ /* 0x000fc40000000000 */
[CC--:B------:R-:W-:Y:S02]  /*0690*/  FFMA.FTZ R10, R7.reuse, -R13.reuse, 0.10546888411045074463 ;  /* 0x3dd80012070a7423 */ /* 0x0c0fe4000001080d */
[C---:B------:R-:W-:Y:S02]  /*06a0*/  FFMA.FTZ R9, R0.reuse, -R13, 0.10546888411045074463 ;  /* 0x3dd8001200097423 */ /* 0x040fe4000001080d */
[C---:B------:R-:W-:Y:S02]  /*06b0*/  FFMA.FTZ R10, R7.reuse, R10, -0.13229703903198242188 ;  /* 0xbe0778e0070a7423 */ /* 0x040fe4000001000a */
[C---:B------:R-:W-:Y:S02]  /*06c0*/  FFMA.FTZ R9, R0.reuse, R9, -0.13229703903198242188 ;  /* 0xbe0778e000097423 */ /* 0x040fe40000010009 */
[----:B------:R-:W-:Y:S02]  /*06d0*/  FFMA.FTZ R10, R7, R10, 0.14491446316242218018 ;  /* 0x3e146475070a7423 */ /* 0x000fe4000001000a */
[----:B------:R-:W-:-:S02]  /*06e0*/  FFMA.FTZ R9, R0, R9, 0.14491446316242218018 ;  /* 0x3e14647500097423 */ /* 0x000fc40000010009 */
[C---:B------:R-:W-:Y:S02]  /*06f0*/  FFMA.FTZ R10, R7.reuse, R10, -0.16641564667224884033 ;  /* 0xbe2a68dd070a7423 */ /* 0x040fe4000001000a */
[C---:B------:R-:W-:Y:S02]  /*0700*/  FFMA.FTZ R9, R0.reuse, R9, -0.16641564667224884033 ;  /* 0xbe2a68dd00097423 */ /* 0x040fe40000010009 */
[C---:B------:R-:W-:Y:S02]  /*0710*/  FFMA.FTZ R10, R7.reuse, R10, 0.19988867640495300293 ;  /* 0x3e4caf9e070a7423 */ /* 0x040fe4000001000a */
[C---:B------:R-:W-:Y:S02]  /*0720*/  FFMA.FTZ R9, R0.reuse, R9, 0.19988867640495300293 ;  /* 0x3e4caf9e00097423 */ /* 0x040fe40000010009 */
[----:B------:R-:W-:Y:S02]  /*0730*/  FFMA.FTZ R10, R7, R10, -0.25000196695327758789 ;  /* 0xbe800042070a7423 */ /* 0x000fe4000001000a */
[----:B------:R-:W-:Y:S01]  /*0740*/  FFMA.FTZ R9, R0, R9, -0.25000196695327758789 ;  /* 0xbe80004200097423 */ /* 0x000fe20000010009 */
[----:B------:R-:W-:Y:S01]  /*0750*/  ISETP.GE.U32.AND P3, PT, R3, 0x7f800000, PT ;  /* 0x7f8000000300780c */ /* 0x000fe20003f66070 */
[----:B------:R-:W-:-:S02]  /*0760*/  FFMA.FTZ R10, R7, R10, 0.33333510160446166992 ;  /* 0x3eaaaae6070a7423 */ /* 0x000fc4000001000a */
[C---:B------:R-:W-:Y:S02]  /*0770*/  FFMA.FTZ R9, R0.reuse, R9, 0.33333510160446166992 ;  /* 0x3eaaaae600097423 */ /* 0x040fe40000010009 */
[C---:B------:R-:W-:Y:S02]  /*0780*/  FFMA.FTZ R10, R7.reuse, R10, -0.5 ;  /* 0xbf000000070a7423 */ /* 0x040fe4000001000a */
[C---:B------:R-:W-:Y:S01]  /*0790*/  FFMA.FTZ R9, R0.reuse, R9, -0.5 ;  /* 0xbf00000000097423 */ /* 0x040fe20000010009 */
[----:B------:R-:W-:Y:S01]  /*07a0*/  I2FP.F32.S32 R5, R5 ;  /* 0x0000000500057245 */ /* 0x000fe20000201400 */
[C---:B------:R-:W-:Y:S01]  /*07b0*/  FMUL R10, R7.reuse, R10 ;  /* 0x0000000a070a7220 */ /* 0x040fe20000400000 */
[----:B------:R-:W-:Y:S01]  /*07c0*/  I2FP.F32.S32 R6, R6 ;  /* 0x0000000600067245 */ /* 0x000fe20000201400 */
[C---:B------:R-:W-:Y:S02]  /*07d0*/  FMUL R9, R0.reuse, R9 ;  /* 0x0000000900097220 */ /* 0x040fe40000400000 */
[----:B------:R-:W-:Y:S01]  /*07e0*/  FFMA.FTZ R7, R7, R10, R7 ;  /* 0x0000000a07077223 */ /* 0x000fe20000010007 */
[----:B------:R-:W-:Y:S01]  /*07f0*/  FMUL R5, R5, 1.1920928955078125e-07 ;  /* 0x3400000005057820 */ /* 0x000fe20000400000 */
[----:B------:R-:W-:Y:S01]  /*0800*/  FFMA.FTZ R0, R0, R9, R0 ;  /* 0x0000000900007223 */ /* 0x000fe20000010000 */
[----:B------:R-:W-:Y:S01]  /*0810*/  FMUL R6, R6, 1.1920928955078125e-07 ;  /* 0x3400000006067820 */ /* 0x000fe20000400000 */
[----:B------:R-:W-:-:S02]  /*0820*/  FSETP.GT.AND P1, PT, R12, 20, PT ;  /* 0x41a000000c00780b */ /* 0x000fc40003f24000 */
[----:B------:R-:W-:Y:S01]  /*0830*/  ISETP.GE.U32.AND P2, PT, R4, 0x7f800000, PT ;  /* 0x7f8000000400780c */ /* 0x000fe20003f46070 */
[----:B------:R-:W-:Y:S01]  /*0840*/  FFMA.FTZ R5, R5, 0.69314718246459960938, R0 ;  /* 0x3f31721805057823 */ /* 0x000fe20000010000 */
[----:B------:R-:W-:Y:S01]  /*0850*/  FFMA.FTZ R7, R6, 0.69314718246459960938, R7 ;  /* 0x3f31721806077823 */ /* 0x000fe20000010007 */
[----:B------:R-:W-:Y:S10]  /*0860*/  @!P3 BRA `(.L_x_1) ;  /* 0x000000000014b947 */ /* 0x000ff40003800000 */
[C---:B------:R-:W-:Y:S02]  /*0870*/  ISETP.GE.AND P3, PT, R3.reuse, -0x407fffff, PT ;  /* 0xbf8000010300780c */ /* 0x040fe40003f66270 */
[----:B------:R-:W-:-:S11]  /*0880*/  FSETP.NEU.AND P4, PT, R3, RZ, PT ;  /* 0x000000ff0300720b */ /* 0x000fd60003f8d000 */
[----:B------:R-:W-:-:S05]  /*0890*/  @P3 MOV R0, 0x7f800000 ;  /* 0x7f80000000003802 */ /* 0x000fca0000000f00 */
[----:B------:R-:W-:-:S05]  /*08a0*/  @P3 FFMA.FTZ R7, R3, R0, +INF ;  /* 0x7f80000003073423 */ /* 0x000fca0000010000 */
[----:B------:R-:W-:-:S07]  /*08b0*/  FSEL R7, R7, -RZ, P4 ;  /* 0x800000ff07077208 */ /* 0x000fce0002000000 */
.L_x_1:
[----:B------:R-:W-:Y:S05]  /*08c0*/  BSYNC B0 ;  /* 0x0000000000007941 */ /* 0x000fea0003800000 */
.L_x_0:
[----:B------:R-:W-:Y:S04]  /*08d0*/  BSSY B0, `(.L_x_2) ;  /* 0x0000007000007945 */ /* 0x000fe80003800000 */
[----:B------:R-:W-:Y:S05]  /*08e0*/  @!P2 BRA `(.L_x_3) ;  /* 0x000000000014a947 */ /* 0x000fea0003800000 */
[C---:B------:R-:W-:Y:S02]  /*08f0*/  ISETP.GE.AND P2, PT, R4.reuse, -0x407fffff, PT ;  /* 0xbf8000010400780c */ /* 0x040fe40003f46270 */
[----:B------:R-:W-:-:S11]  /*0900*/  FSETP.NEU.AND P3, PT, R4, RZ, PT ;  /* 0x000000ff0400720b */ /* 0x000fd60003f6d000 */
[----:B------:R-:W-:-:S05]  /*0910*/  @P2 MOV R3, 0x7f800000 ;  /* 0x7f80000000032802 */ /* 0x000fca0000000f00 */
[----:B------:R-:W-:-:S05]  /*0920*/  @P2 FFMA.FTZ R5, R4, R3, +INF ;  /* 0x7f80000004052423 */ /* 0x000fca0000010003 */
[----:B------:R-:W-:-:S07]  /*0930*/  FSEL R5, R5, -RZ, P3 ;  /* 0x800000ff05057208 */ /* 0x000fce0001800000 */
.L_x_3:
[----:B------:R-:W-:Y:S05]  /*0940*/  BSYNC B0 ;  /* 0x0000000000007941 */ /* 0x000fea0003800000 */
.L_x_2:
[----:B------:R-:W-:Y:S01]  /*0950*/  FSEL R7, R12, R7, P1 ;  /* 0x000000070c077208 */ /* 0x000fe20000800000 */
[----:B------:R-:W-:Y:S01]  /*0960*/  BSSY B0, `(.L_x_4) ;  /* 0x0000017000007945 */ /* 0x000fe20003800000 */
[----:B------:R-:W-:-:S03]  /*0970*/  FSETP.GT.AND P1, PT, R2, 20, PT ;  /* 0x41a000000200780b */ /* 0x000fc60003f24000 */
[----:B------:R-:W-:Y:S01]  /*0980*/  FADD.FTZ R6, |R7|, -RZ ;  /* 0x800000ff07067221 */ /* 0x000fe20000010200 */
[----:B------:R-:W-:-:S04]  /*0990*/  FSEL R3, R2, R5, P1 ;  /* 0x0000000502037208 */ /* 0x000fc80000800000 */
[----:B------:R-:W-:-:S13]  /*09a0*/  FSETP.GE.AND P2, PT, R6, 0.60000002384185791016, PT ;  /* 0x3f19999a0600780b */ /* 0x000fda0003f46000 */
[----:B------:R-:W-:Y:S05]  /*09b0*/  @!P2 BRA `(.L_x_5) ;  /* 0x000000000028a947 */ /* 0x000fea0003800000 */
[C---:B------:R-:W-:Y:S01]  /*09c0*/  FMUL R0, R6.reuse, 2.8853900432586669922 ;  /* 0x4038aa3b06007820 */ /* 0x040fe20000400000 */
[----:B------:R-:W-:Y:S01]  /*09d0*/  HFMA2.MMA R5, -RZ, RZ, 1.875, 0 ;  /* 0x3f800000ff057435 */ /* 0x000fe200000001ff */
[----:B------:R-:W-:-:S04]  /*09e0*/  FSETP.GE.AND P1, PT, R6, 9.010913848876953125, PT ;  /* 0x41102cb40600780b */ /* 0x000fc80003f26000 */
[----:B------:R-:W0:Y:S02]  /*09f0*/  MUFU.EX2 R0, R0 ;  /* 0x0000000000007308 */ /* 0x000e240000000800 */
[----:B0-----:R-:W-:-:S06]  /*0a00*/  FADD R4, R0, 1 ;  /* 0x3f80000000047421 */ /* 0x001fcc0000000000 */
[----:B------:R-:W0:Y:S02]  /*0a10*/  MUFU.RCP R4, R4 ;  /* 0x0000000400047308 */ /* 0x000e240000001000 */
[----:B0-----:R-:W-:-:S05]  /*0a20*/  FFMA.FTZ R5, R4, -2, R5 ;  /* 0xc000000004057823 */ /* 0x001fca0000010005 */
[----:B------:R-:W-:-:S04]  /*0a30*/  FSEL R5, R5, 1, !P1 ;  /* 0x3f80000005057808 */ /* 0x000fc80004800000 */
[----:B------:R-:W-:Y:S01]  /*0a40*/  LOP3.LUT R5, R5, 0x80000000, R7, 0xf8, !PT ;  /* 0x8000000005057812 */ /* 0x000fe200078ef807 */
[----:B------:R-:W-:Y:S06]  /*0a50*/  BRA `(.L_x_6) ;  /* 0x00000000001c7947 */ /* 0x000fec0003800000 */
.L_x_5:
[----:B------:R-:W-:Y:S01]  /*0a60*/  MOV R0, 0x3c80f082 ;  /* 0x3c80f08200007802 */ /* 0x000fe20000000f00 */
[----:B------:R-:W-:-:S04]  /*0a70*/  FMUL R5, R7, R7 ;  /* 0x0000000707057220 */ /* 0x000fc80000400000 */
[----:B------:R-:W-:-:S04]  /*0a80*/  FFMA.FTZ R0, R5, R0, -0.052303962409496307373 ;  /* 0xbd563cae05007423 */ /* 0x000fc80000010000 */
[----:B------:R-:W-:-:S04]  /*0a90*/  FFMA.FTZ R0, R5, R0, 0.1331529766321182251 ;  /* 0x3e08594105007423 */ /* 0x000fc80000010000 */
[----:B------:R-:W-:-:S04]  /*0aa0*/  FFMA.FTZ R0, R5, R0, -0.33332768082618713379 ;  /* 0xbeaaa9ed05007423 */ /* 0x000fc80000010000 */
[----:B------:R-:W-:-:S04]  /*0ab0*/  FFMA.FTZ R0, R5, R0, RZ ;  /* 0x0000000005007223 */ /* 0x000fc800000100ff */
[----:B------:R-:W-:-:S07]  /*0ac0*/  FFMA.FTZ R5, R7, R0, R7 ;  /* 0x0000000007057223 */ /* 0x000fce0000010007 */
.L_x_6:
[----:B------:R-:W-:Y:S05]  /*0ad0*/  BSYNC B0 ;  /* 0x0000000000007941 */ /* 0x000fea0003800000 */
.L_x_4:
[----:B------:R-:W-:Y:S01]  /*0ae0*/  FADD.FTZ R10, |R3|, -RZ ;  /* 0x800000ff030a7221 */ /* 0x000fe20000010200 */
[----:B------:R-:W-:Y:S01]  /*0af0*/  BSSY B0, `(.L_x_7) ;  /* 0x0000015000007945 */ /* 0x000fe20003800000 */
[----:B------:R-:W-:-:S03]  /*0b00*/  SHF.R.S32.HI R9, RZ, 0x1f, R8 ;  /* 0x0000001fff097819 */ /* 0x000fc60000011408 */
        /* <DEDUP_REMOVED lines=12> */
.L_x_8:
[----:B------:R-:W-:Y:S01]  /*0bd0*/  MOV R0, 0x3c80f082 ;  /* 0x3c80f08200007802 */ /* 0x000fe20000000f00 */
[----:B------:R-:W-:-:S04]  /*0be0*/  FMUL R7, R3, R3 ;  /* 0x0000000303077220 */ /* 0x000fc80000400000 */
[----:B------:R-:W-:-:S04]  /*0bf0*/  FFMA.FTZ R0, R7, R0, -0.052303962409496307373 ;  /* 0xbd563cae07007423 */ /* 0x000fc80000010000 */
[----:B------:R-:W-:-:S04]  /*0c00*/  FFMA.FTZ R0, R7, R0, 0.1331529766321182251 ;  /* 0x3e08594107007423 */ /* 0x000fc80000010000 */
[----:B------:R-:W-:-:S04]  /*0c10*/  FFMA.FTZ R0, R7, R0, -0.33332768082618713379 ;  /* 0xbeaaa9ed07007423 */ /* 0x000fc80000010000 */
[----:B------:R-:W-:-:S04]  /*0c20*/  FFMA.FTZ R0, R7, R0, RZ ;  /* 0x0000000007007223 */ /* 0x000fc800000100ff */
[----:B------:R-:W-:-:S07]  /*0c30*/  FFMA.FTZ R3, R3, R0, R3 ;  /* 0x0000000003037223 */ /* 0x000fce0000010003 */
.L_x_9:
[----:B------:R-:W-:Y:S05]  /*0c40*/  BSYNC B0 ;  /* 0x0000000000007941 */ /* 0x000fea0003800000 */
.L_x_7:
[----:B------:R-:W-:Y:S01]  /*0c50*/  ULDC.64 UR6, c[0x0][0x210] ;  /* 0x0000840000067ab9 */ /* 0x000fe20000000a00 */
[----:B------:R-:W-:Y:S01]  /*0c60*/  FMUL R12, R12, R5 ;  /* 0x000000050c0c7220 */ /* 0x000fe20000400000 */
[----:B------:R-:W-:Y:S01]  /*0c70*/  LEA R4, P1, R8, UR6, 0x2 ;  /* 0x0000000608047c11 */ /* 0x000fe2000f8210ff */
[----:B------:R-:W-:-:S03]  /*0c80*/  FMUL R13, R2, R3 ;  /* 0x00000003020d7220 */ /* 0x000fc60000400000 */
[----:B------:R-:W-:Y:S01]  /*0c90*/  LEA.HI.X R5, R8, UR7, R9, 0x2, P1 ;  /* 0x0000000708057c11 */ /* 0x000fe200088f1409 */
[----:B------:R-:W-:Y:S08]  /*0ca0*/  @P0 EXIT ;  /* 0x000000000000094d */ /* 0x000ff00003800000 */
[----:B------:R-:W-:Y:S01]  /*0cb0*/  STG.E.64 desc[UR4][R4.64], R12 ;  /* 0x0000000c04007986 */ /* 0x000fe2000c101b04 */
[----:B------:R-:W-:Y:S05]  /*0cc0*/  EXIT ;  /* 0x000000000000794d */ /* 0x000fea0003800000 */
.L_x_10:
[----:B------:R-:W-:-:S00]  /*0cd0*/  BRA `(.L_x_10) ;  /* 0xfffffffc00fc7947 */ /* 0x000fc0000383ffff */
[----:B------:R-:W-:-:S00]  /*0ce0*/  NOP ;  /* 0x0000000000007918 */ /* 0x000fc00000000000 */
        /* <DEDUP_REMOVED lines=9> */
.L_x_11:


//--------------------- .nv.global.init           --------------------------
	.section	.nv.global.init,"aw",@progbits
.nv.global.init:
	.type		_$_str,@object
	.size		_$_str,(_$_str_$_2 - _$_str)
_$_str:
        /*0000*/ 	.byte	0x5f, 0x5f, 0x43, 0x55, 0x44, 0x41, 0x5f, 0x46, 0x54, 0x5a, 0x00
	.type		_$_str_$_2,@object
	.size		_$_str_$_2,(.L_1 - _$_str_$_2)
_$_str_$_2:
        /*000b*/ 	.byte	0x5f, 0x5f, 0x43, 0x55, 0x44, 0x41, 0x5f, 0x50, 0x52, 0x45, 0x43, 0x5f, 0x53, 0x51, 0x52, 0x54
        /*001b*/ 	.byte	0x00
.L_1:


//--------------------- .nv.constant0.triton_poi_fused__native_batch_norm_legit_no_training_mul_softplus_tanh_0 --------------------------
	.section	.nv.constant0.triton_poi_fused__native_batch_norm_legit_no_training_mul_softplus_tanh_0,"a",@progbits
	.sectionflags	@""
	.align	4
.nv.constant0.triton_poi_fused__native_batch_norm_legit_no_training_mul_softplus_tanh_0:
	.zero		580
